//
// Generated by NVIDIA NVVM Compiler
//
// Compiler Build ID: CL-36424714
// Cuda compilation tools, release 13.0, V13.0.88
// Based on NVVM 20.0.0
//

.version 9.0
.target sm_100
.address_size 64

	// .globl	_Z5saxpyifPfS_

.visible .entry _Z5saxpyifPfS_(
	.param .u32 _Z5saxpyifPfS__param_0,
	.param .f32 _Z5saxpyifPfS__param_1,
	.param .u64 .ptr .align 1 _Z5saxpyifPfS__param_2,
	.param .u64 .ptr .align 1 _Z5saxpyifPfS__param_3
)
{
	.reg .pred 	%p<6>;
	.reg .b32 	%r<26>;
	.reg .b32 	%f<21>;
	.reg .b64 	%rd<15>;

	ld.param.u64 	%rd5, [_Z5saxpyifPfS__param_2];
	ld.param.u64 	%rd6, [_Z5saxpyifPfS__param_3];
	cvta.to.global.u64 	%rd1, %rd6;
	cvta.to.global.u64 	%rd2, %rd5;
	mov.u32 	%r15, %ctaid.x;
	mov.u32 	%r16, %ntid.x;
	mov.u32 	%r17, %tid.x;
	mad.lo.s32 	%r18, %r15, %r16, %r17;
	mul.wide.s32 	%rd7, %r18, 4;
	add.s64 	%rd8, %rd2, %rd7;
	ld.global.f32 	%f6, [%rd8];
	cvt.rzi.s32.f32 	%r1, %f6;
	ld.global.f32 	%f7, [%rd8+4];
	cvt.rzi.s32.f32 	%r2, %f7;
	setp.ge.s32 	%p1, %r1, %r2;
	@%p1 bra 	$L__BB0_7;
	sub.s32 	%r19, %r2, %r1;
	and.b32  	%r3, %r19, 3;
	setp.eq.s32 	%p2, %r3, 0;
	mov.f32 	%f19, 0f00000000;
	mov.u32 	%r23, %r1;
	@%p2 bra 	$L__BB0_4;
	neg.s32 	%r21, %r3;
	mov.f32 	%f19, 0f00000000;
	mov.u32 	%r23, %r1;
$L__BB0_3:
	.pragma "nounroll";
	mul.wide.s32 	%rd9, %r23, 4;
	add.s64 	%rd10, %rd1, %rd9;
	add.s64 	%rd11, %rd2, %rd9;
	ld.global.f32 	%f10, [%rd11];
	add.f32 	%f19, %f19, %f10;
	st.global.f32 	[%rd10], %f19;
	add.s32 	%r23, %r23, 1;
	add.s32 	%r21, %r21, 1;
	setp.ne.s32 	%p3, %r21, 0;
	@%p3 bra 	$L__BB0_3;
$L__BB0_4:
	sub.s32 	%r20, %r1, %r2;
	setp.gt.u32 	%p4, %r20, -4;
	@%p4 bra 	$L__BB0_7;
	sub.s32 	%r24, %r23, %r2;
	add.s64 	%rd3, %rd2, 8;
	add.s64 	%rd4, %rd1, 8;
$L__BB0_6:
	mul.wide.s32 	%rd12, %r23, 4;
	add.s64 	%rd13, %rd3, %rd12;
	add.s64 	%rd14, %rd4, %rd12;
	ld.global.f32 	%f11, [%rd13+-8];
	add.f32 	%f12, %f19, %f11;
	st.global.f32 	[%rd14+-8], %f12;
	ld.global.f32 	%f13, [%rd13+-4];
	add.f32 	%f14, %f12, %f13;
	st.global.f32 	[%rd14+-4], %f14;
	ld.global.f32 	%f15, [%rd13];
	add.f32 	%f16, %f14, %f15;
	st.global.f32 	[%rd14], %f16;
	ld.global.f32 	%f17, [%rd13+4];
	add.f32 	%f19, %f16, %f17;
	st.global.f32 	[%rd14+4], %f19;
	add.s32 	%r23, %r23, 4;
	add.s32 	%r24, %r24, 4;
	setp.ne.s32 	%p5, %r24, 0;
	@%p5 bra 	$L__BB0_6;
$L__BB0_7:
	ret;

}


// ===== COMPILED SASS (sm_100) =====

	.target	sm_100

	.elftype	@"ET_EXEC"


//--------------------- .note.nv.tkinfo           --------------------------
	.section	.note.nv.tkinfo,"",@"SHT_NOTE"
	.sectionflags	@"SHF_NOTE_NV_TKINFO"
	.tkinfo
        /*0018*/ 	.word	0x00000002
        /*0030*/ 	.string	""
        /*0030*/ 	.string	"ptxas"
        /*0030*/ 	.string	"Cuda compilation tools, release 13.0, V13.0.88"
        /*0030*/ 	.string	"Build cuda_13.0.r13.0/compiler.36424714_0"
        /*0030*/ 	.string	"-arch sm_100 -m 64 "



//--------------------- .note.nv.cuinfo           --------------------------
	.section	.note.nv.cuinfo,"",@"SHT_NOTE"
	.sectionflags	@"SHF_NOTE_NV_CUINFO"
        /*0018*/ 	.short	0x0002
        /*001a*/ 	.short	0x0064
        /*001c*/ 	.short	0x0082
	.zero		2


//--------------------- .nv.info                  --------------------------
	.section	.nv.info,"",@"SHT_CUDA_INFO"
	.align	4


	//----- nvinfo : EIATTR_REGCOUNT
	.align		4
        /*0000*/ 	.byte	0x04, 0x2f
        /*0002*/ 	.short	(.L_1 - .L_0)
	.align		4
.L_0:
        /*0004*/ 	.word	index@(_Z5saxpyifPfS_)
        /*0008*/ 	.word	0x00000014


	//----- nvinfo : EIATTR_FRAME_SIZE
	.align		4
.L_1:
        /*000c*/ 	.byte	0x04, 0x11
        /*000e*/ 	.short	(.L_3 - .L_2)
	.align		4
.L_2:
        /*0010*/ 	.word	index@(_Z5saxpyifPfS_)
        /*0014*/ 	.word	0x00000000


	//----- nvinfo : EIATTR_MIN_STACK_SIZE
	.align		4
.L_3:
        /*0018*/ 	.byte	0x04, 0x12
        /*001a*/ 	.short	(.L_5 - .L_4)
	.align		4
.L_4:
        /*001c*/ 	.word	index@(_Z5saxpyifPfS_)
        /*0020*/ 	.word	0x00000000
.L_5:


//--------------------- .nv.compat                --------------------------
	.section	.nv.compat,"",@"SHT_CUDA_COMPAT_INFO"
	.align	4
        /*0000*/ 	.byte	0x02, 0x09, 0x00, 0x00, 0x02, 0x02, 0x01, 0x00, 0x02, 0x05, 0x05, 0x00, 0x03, 0x07, 0x01, 0x01
        /*0010*/ 	.byte	0x02, 0x03, 0x00, 0x00, 0x02, 0x06, 0x01, 0x00, 0x04, 0x0b, 0x08, 0x00, 0x09, 0x00, 0x00, 0x00
        /*0020*/ 	.byte	0x00, 0x00, 0x00, 0x00


//--------------------- .nv.info._Z5saxpyifPfS_   --------------------------
	.section	.nv.info._Z5saxpyifPfS_,"",@"SHT_CUDA_INFO"
	.sectionflags	@""
	.align	4


	//----- nvinfo : EIATTR_CUDA_API_VERSION
	.align		4
        /*0000*/ 	.byte	0x04, 0x37
        /*0002*/ 	.short	(.L_7 - .L_6)
.L_6:
        /*0004*/ 	.word	0x00000082


	//----- nvinfo : EIATTR_KPARAM_INFO
	.align		4
.L_7:
        /*0008*/ 	.byte	0x04, 0x17
        /*000a*/ 	.short	(.L_9 - .L_8)
.L_8:
        /*000c*/ 	.word	0x00000000
        /*0010*/ 	.short	0x0003
        /*0012*/ 	.short	0x0010
        /*0014*/ 	.byte	0x00, 0xf5, 0x21, 0x00


	//----- nvinfo : EIATTR_KPARAM_INFO
	.align		4
.L_9:
        /*0018*/ 	.byte	0x04, 0x17
        /*001a*/ 	.short	(.L_11 - .L_10)
.L_10:
        /*001c*/ 	.word	0x00000000
        /*0020*/ 	.short	0x0002
        /*0022*/ 	.short	0x0008
        /*0024*/ 	.byte	0x00, 0xf5, 0x21, 0x00


	//----- nvinfo : EIATTR_KPARAM_INFO
	.align		4
.L_11:
        /*0028*/ 	.byte	0x04, 0x17
        /*002a*/ 	.short	(.L_13 - .L_12)
.L_12:
        /*002c*/ 	.word	0x00000000
        /*0030*/ 	.short	0x0001
        /*0032*/ 	.short	0x0004
        /*0034*/ 	.byte	0x00, 0xf0, 0x11, 0x00


	//----- nvinfo : EIATTR_KPARAM_INFO
	.align		4
.L_13:
        /*0038*/ 	.byte	0x04, 0x17
        /*003a*/ 	.short	(.L_15 - .L_14)
.L_14:
        /*003c*/ 	.word	0x00000000
        /*0040*/ 	.short	0x0000
        /*0042*/ 	.short	0x0000
        /*0044*/ 	.byte	0x00, 0xf0, 0x11, 0x00


	//----- nvinfo : EIATTR_SPARSE_MMA_MASK
	.align		4
.L_15:
        /*0048*/ 	.byte	0x03, 0x50
        /*004a*/ 	.short	0x0000


	//----- nvinfo : EIATTR_MAXREG_COUNT
	.align		4
        /*004c*/ 	.byte	0x03, 0x1b
        /*004e*/ 	.short	0x00ff


	//----- nvinfo : EIATTR_MERCURY_ISA_VERSION
	.align		4
        /*0050*/ 	.byte	0x03, 0x5f
        /*0052*/ 	.short	0x0101


	//----- nvinfo : EIATTR_VRC_CTA_INIT_COUNT
	.align		4
        /*0054*/ 	.byte	0x02, 0x4a
	.zero		1
	.zero		1


	//----- nvinfo : EIATTR_EXIT_INSTR_OFFSETS
	.align		4
        /*0058*/ 	.byte	0x04, 0x1c
        /*005a*/ 	.short	(.L_17 - .L_16)


	//   ....[0]....
.L_16:
        /*005c*/ 	.word	0x000000d0


	//   ....[1]....
        /*0060*/ 	.word	0x00000240


	//   ....[2]....
        /*0064*/ 	.word	0x00000420


	//----- nvinfo : EIATTR_CRS_STACK_SIZE
	.align		4
.L_17:
        /*0068*/ 	.byte	0x04, 0x1e
        /*006a*/ 	.short	(.L_19 - .L_18)
.L_18:
        /*006c*/ 	.word	0x00000000


	//----- nvinfo : EIATTR_CBANK_PARAM_SIZE
	.align		4
.L_19:
        /*0070*/ 	.byte	0x03, 0x19
        /*0072*/ 	.short	0x0018


	//----- nvinfo : EIATTR_PARAM_CBANK
	.align		4
        /*0074*/ 	.byte	0x04, 0x0a
        /*0076*/ 	.short	(.L_21 - .L_20)
	.align		4
.L_20:
        /*0078*/ 	.word	index@(.nv.constant0._Z5saxpyifPfS_)
        /*007c*/ 	.short	0x0380
        /*007e*/ 	.short	0x0018


	//----- nvinfo : EIATTR_SW_WAR
	.align		4
.L_21:
        /*0080*/ 	.byte	0x04, 0x36
        /*0082*/ 	.short	(.L_23 - .L_22)
.L_22:
        /*0084*/ 	.word	0x00000008
.L_23:


//--------------------- .nv.callgraph             --------------------------
	.section	.nv.callgraph,"",@"SHT_CUDA_CALLGRAPH"
	.align	4
	.sectionentsize	8
	.align		4
        /*0000*/ 	.word	0x00000000
	.align		4
        /*0004*/ 	.word	0xffffffff
	.align		4
        /*0008*/ 	.word	0x00000000
	.align		4
        /*000c*/ 	.word	0xfffffffe
	.align		4
        /*0010*/ 	.word	0x00000000
	.align		4
        /*0014*/ 	.word	0xfffffffd
	.align		4
        /*0018*/ 	.word	0x00000000
	.align		4
        /*001c*/ 	.word	0xfffffffc


//--------------------- .text._Z5saxpyifPfS_      --------------------------
	.section	.text._Z5saxpyifPfS_,"ax",@progbits
	.align	128
        .global         _Z5saxpyifPfS_
        .type           _Z5saxpyifPfS_,@function
        .size           _Z5saxpyifPfS_,(.L_x_5 - _Z5saxpyifPfS_)
        .other          _Z5saxpyifPfS_,@"STO_CUDA_ENTRY STV_DEFAULT"
_Z5saxpyifPfS_:
.text._Z5saxpyifPfS_:
[----:B------:R-:W-:Y:S01]  /*0000*/  LDC R1, c[0x0][0x37c] ;  /* 0x0000df00ff017b82 */ /* 0x000fe20000000800 */
[----:B------:R-:W0:Y:S07]  /*0010*/  S2R R0, SR_TID.X ;  /* 0x0000000000007919 */ /* 0x000e2e0000002100 */
[----:B------:R-:W0:Y:S01]  /*0020*/  S2UR UR4, SR_CTAID.X ;  /* 0x00000000000479c3 */ /* 0x000e220000002500 */
[----:B------:R-:W1:Y:S07]  /*0030*/  LDCU.64 UR8, c[0x0][0x358] ;  /* 0x00006b00ff0877ac */ /* 0x000e6e0008000a00 */
[----:B------:R-:W0:Y:S08]  /*0040*/  LDC R5, c[0x0][0x360] ;  /* 0x0000d800ff057b82 */ /* 0x000e300000000800 */
[----:B------:R-:W2:Y:S01]  /*0050*/  LDC.64 R2, c[0x0][0x388] ;  /* 0x0000e200ff027b82 */ /* 0x000ea20000000a00 */
[----:B0-----:R-:W-:-:S04]  /*0060*/  IMAD R5, R5, UR4, R0 ;  /* 0x0000000405057c24 */ /* 0x001fc8000f8e0200 */
[----:B--2---:R-:W-:-:S05]  /*0070*/  IMAD.WIDE R4, R5, 0x4, R2 ;  /* 0x0000000405047825 */ /* 0x004fca00078e0202 */
[----:B-1----:R-:W2:Y:S04]  /*0080*/  LDG.E R0, desc[UR8][R4.64] ;  /* 0x0000000804007981 */ /* 0x002ea8000c1e1900 */
[----:B------:R-:W3:Y:S01]  /*0090*/  LDG.E R6, desc[UR8][R4.64+0x4] ;  /* 0x0000040804067981 */ /* 0x000ee2000c1e1900 */
[----:B--2---:R-:W-:Y:S08]  /*00a0*/  F2I.TRUNC.NTZ R0, R0 ;  /* 0x0000000000007305 */ /* 0x004ff0000020f100 */
[----:B---3--:R-:W0:Y:S02]  /*00b0*/  F2I.TRUNC.NTZ R13, R6 ;  /* 0x00000006000d7305 */ /* 0x008e24000020f100 */
[----:B0-----:R-:W-:-:S13]  /*00c0*/  ISETP.GE.AND P0, PT, R0, R13, PT ;  /* 0x0000000d0000720c */ /* 0x001fda0003f06270 */
[----:B------:R-:W-:Y:S05]  /*00d0*/  @P0 EXIT ;  /* 0x000000000000094d */ /* 0x000fea0003800000 */
[CC--:B------:R-:W-:Y:S01]  /*00e0*/  IADD3 R4, PT, PT, -R0.reuse, R13.reuse, RZ ;  /* 0x0000000d00047210 */ /* 0x0c0fe20007ffe1ff */
[----:B------:R-:W-:Y:S01]  /*00f0*/  BSSY.RECONVERGENT B0, `(.L_x_0) ;  /* 0x0000014000007945 */ /* 0x000fe20003800200 */
[----:B------:R-:W-:Y:S01]  /*0100*/  IADD3 R5, PT, PT, R0, -R13, RZ ;  /* 0x8000000d00057210 */ /* 0x000fe20007ffe0ff */
[----:B------:R-:W-:Y:S01]  /*0110*/  IMAD.MOV.U32 R15, RZ, RZ, RZ ;  /* 0x000000ffff0f7224 */ /* 0x000fe200078e00ff */
[----:B------:R-:W-:Y:S02]  /*0120*/  LOP3.LUT P1, R4, R4, 0x3, RZ, 0xc0, !PT ;  /* 0x0000000304047812 */ /* 0x000fe4000782c0ff */
[----:B------:R-:W-:Y:S02]  /*0130*/  ISETP.GT.U32.AND P0, PT, R5, -0x4, PT ;  /* 0xfffffffc0500780c */ /* 0x000fe40003f04070 */
[----:B------:R-:W-:-:S09]  /*0140*/  MOV R5, R0 ;  /* 0x0000000000057202 */ /* 0x000fd20000000f00 */
[----:B------:R-:W-:Y:S05]  /*0150*/  @!P1 BRA `(.L_x_1) ;  /* 0x0000000000349947 */ /* 0x000fea0003800000 */
[----:B------:R-:W0:Y:S01]  /*0160*/  LDC.64 R10, c[0x0][0x390] ;  /* 0x0000e400ff0a7b82 */ /* 0x000e220000000a00 */
[----:B------:R-:W-:Y:S02]  /*0170*/  HFMA2 R15, -RZ, RZ, 0, 0 ;  /* 0x00000000ff0f7431 */ /* 0x000fe400000001ff */
[----:B------:R-:W-:Y:S01]  /*0180*/  IMAD.MOV R4, RZ, RZ, -R4 ;  /* 0x000000ffff047224 */ /* 0x000fe200078e0a04 */
[----:B------:R-:W-:-:S07]  /*0190*/  MOV R5, R0 ;  /* 0x0000000000057202 */ /* 0x000fce0000000f00 */
.L_x_2:
[----:B------:R-:W-:-:S06]  /*01a0*/  IMAD.WIDE R8, R5, 0x4, R2 ;  /* 0x0000000405087825 */ /* 0x000fcc00078e0202 */
[----:B------:R-:W2:Y:S01]  /*01b0*/  LDG.E R8, desc[UR8][R8.64] ;  /* 0x0000000808087981 */ /* 0x000ea2000c1e1900 */
[C---:B01----:R-:W-:Y:S01]  /*01c0*/  IMAD.WIDE R6, R5.reuse, 0x4, R10 ;  /* 0x0000000405067825 */ /* 0x043fe200078e020a */
[----:B------:R-:W-:-:S03]  /*01d0*/  IADD3 R5, PT, PT, R5, 0x1, RZ ;  /* 0x0000000105057810 */ /* 0x000fc60007ffe0ff */
[----:B------:R-:W-:-:S05]  /*01e0*/  VIADD R4, R4, 0x1 ;  /* 0x0000000104047836 */ /* 0x000fca0000000000 */
[----:B------:R-:W-:Y:S01]  /*01f0*/  ISETP.NE.AND P1, PT, R4, RZ, PT ;  /* 0x000000ff0400720c */ /* 0x000fe20003f25270 */
[----:B--2---:R-:W-:-:S05]  /*0200*/  FADD R15, R8, R15 ;  /* 0x0000000f080f7221 */ /* 0x004fca0000000000 */
[----:B------:R1:W-:Y:S07]  /*0210*/  STG.E desc[UR8][R6.64], R15 ;  /* 0x0000000f06007986 */ /* 0x0003ee000c101908 */
[----:B------:R-:W-:Y:S05]  /*0220*/  @P1 BRA `(.L_x_2) ;  /* 0xfffffffc00dc1947 */ /* 0x000fea000383ffff */
.L_x_1:
[----:B------:R-:W-:Y:S05]  /*0230*/  BSYNC.RECONVERGENT B0 ;  /* 0x0000000000007941 */ /* 0x000fea0003800200 */
.L_x_0:
[----:B------:R-:W-:Y:S05]  /*0240*/  @P0 EXIT ;  /* 0x000000000000094d */ /* 0x000fea0003800000 */
[----:B------:R-:W0:Y:S01]  /*0250*/  LDCU.64 UR6, c[0x0][0x388] ;  /* 0x00007100ff0677ac */ /* 0x000e220008000a00 */
[----:B------:R-:W-:Y:S01]  /*0260*/  IADD3 R13, PT, PT, -R13, R5, RZ ;  /* 0x000000050d0d7210 */ /* 0x000fe20007ffe1ff */
[----:B------:R-:W2:Y:S01]  /*0270*/  LDCU.64 UR4, c[0x0][0x390] ;  /* 0x00007200ff0477ac */ /* 0x000ea20008000a00 */
[----:B0-----:R-:W-:Y:S02]  /*0280*/  UIADD3 UR6, UP0, UPT, UR6, 0x8, URZ ;  /* 0x0000000806067890 */ /* 0x001fe4000ff1e0ff */
[----:B--2---:R-:W-:Y:S02]  /*0290*/  UIADD3 UR4, UP1, UPT, UR4, 0x8, URZ ;  /* 0x0000000804047890 */ /* 0x004fe4000ff3e0ff */
[----:B------:R-:W-:Y:S02]  /*02a0*/  UIADD3.X UR7, UPT, UPT, URZ, UR7, URZ, UP0, !UPT ;  /* 0x00000007ff077290 */ /* 0x000fe400087fe4ff */
[----:B------:R-:W-:-:S12]  /*02b0*/  UIADD3.X UR5, UPT, UPT, URZ, UR5, URZ, UP1, !UPT ;  /* 0x00000005ff057290 */ /* 0x000fd80008ffe4ff */
.L_x_3:
[----:B------:R-:W-:Y:S01]  /*02c0*/  MOV R3, UR7 ;  /* 0x0000000700037c02 */ /* 0x000fe20008000f00 */
[----:B------:R-:W-:-:S04]  /*02d0*/  IMAD.U32 R2, RZ, RZ, UR6 ;  /* 0x00000006ff027e24 */ /* 0x000fc8000f8e00ff */
[----:B------:R-:W-:-:S05]  /*02e0*/  IMAD.WIDE R2, R5, 0x4, R2 ;  /* 0x0000000405027825 */ /* 0x000fca00078e0202 */
[----:B------:R-:W2:Y:S01]  /*02f0*/  LDG.E R0, desc[UR8][R2.64+-0x8] ;  /* 0xfffff80802007981 */ /* 0x000ea2000c1e1900 */
[----:B01----:R-:W-:Y:S01]  /*0300*/  MOV R6, UR4 ;  /* 0x0000000400067c02 */ /* 0x003fe20008000f00 */
[----:B------:R-:W-:-:S04]  /*0310*/  IMAD.U32 R7, RZ, RZ, UR5 ;  /* 0x00000005ff077e24 */ /* 0x000fc8000f8e00ff */
[----:B------:R-:W-:-:S04]  /*0320*/  IMAD.WIDE R6, R5, 0x4, R6 ;  /* 0x0000000405067825 */ /* 0x000fc800078e0206 */
[----:B--2---:R-:W-:-:S05]  /*0330*/  FADD R9, R0, R15 ;  /* 0x0000000f00097221 */ /* 0x004fca0000000000 */
[----:B------:R0:W-:Y:S04]  /*0340*/  STG.E desc[UR8][R6.64+-0x8], R9 ;  /* 0xfffff80906007986 */ /* 0x0001e8000c101908 */
[----:B------:R-:W2:Y:S02]  /*0350*/  LDG.E R0, desc[UR8][R2.64+-0x4] ;  /* 0xfffffc0802007981 */ /* 0x000ea4000c1e1900 */
[----:B--2---:R-:W-:-:S05]  /*0360*/  FADD R11, R9, R0 ;  /* 0x00000000090b7221 */ /* 0x004fca0000000000 */
[----:B------:R0:W-:Y:S04]  /*0370*/  STG.E desc[UR8][R6.64+-0x4], R11 ;  /* 0xfffffc0b06007986 */ /* 0x0001e8000c101908 */
[----:B------:R-:W2:Y:S02]  /*0380*/  LDG.E R0, desc[UR8][R2.64] ;  /* 0x0000000802007981 */ /* 0x000ea4000c1e1900 */
[----:B--2---:R-:W-:-:S05]  /*0390*/  FADD R17, R11, R0 ;  /* 0x000000000b117221 */ /* 0x004fca0000000000 */
[----:B------:R0:W-:Y:S04]  /*03a0*/  STG.E desc[UR8][R6.64], R17 ;  /* 0x0000001106007986 */ /* 0x0001e8000c101908 */
[----:B------:R-:W2:Y:S01]  /*03b0*/  LDG.E R0, desc[UR8][R2.64+0x4] ;  /* 0x0000040802007981 */ /* 0x000ea2000c1e1900 */
[----:B------:R-:W-:Y:S02]  /*03c0*/  IADD3 R13, PT, PT, R13, 0x4, RZ ;  /* 0x000000040d0d7810 */ /* 0x000fe40007ffe0ff */
[----:B------:R-:W-:Y:S02]  /*03d0*/  IADD3 R5, PT, PT, R5, 0x4, RZ ;  /* 0x0000000405057810 */ /* 0x000fe40007ffe0ff */
[----:B------:R-:W-:Y:S01]  /*03e0*/  ISETP.NE.AND P0, PT, R13, RZ, PT ;  /* 0x000000ff0d00720c */ /* 0x000fe20003f05270 */
[----:B--2---:R-:W-:-:S05]  /*03f0*/  FADD R15, R17, R0 ;  /* 0x00000000110f7221 */ /* 0x004fca0000000000 */
[----:B------:R0:W-:Y:S07]  /*0400*/  STG.E desc[UR8][R6.64+0x4], R15 ;  /* 0x0000040f06007986 */ /* 0x0001ee000c101908 */
[----:B------:R-:W-:Y:S05]  /*0410*/  @P0 BRA `(.L_x_3) ;  /* 0xfffffffc00a80947 */ /* 0x000fea000383ffff */
[----:B------:R-:W-:Y:S05]  /*0420*/  EXIT ;  /* 0x000000000000794d */ /* 0x000fea0003800000 */
.L_x_4:
[----:B------:R-:W-:-:S00]  /*0430*/  BRA `(.L_x_4) ;  /* 0xfffffffc00fc7947 */ /* 0x000fc0000383ffff */
[----:B------:R-:W-:-:S00]  /*0440*/  NOP ;  /* 0x0000000000007918 */ /* 0x000fc00000000000 */
        /* <DEDUP_REMOVED lines=11> */
.L_x_5:


//--------------------- .nv.shared.reserved.0     --------------------------
	.section	.nv.shared.reserved.0,"aw",@nobits
	.weak		__nv_reservedSMEM_offset_0_alias
	.size		__nv_reservedSMEM_offset_0_alias, 0, 64
	.other		__nv_reservedSMEM_offset_0_alias,@"STO_CUDA_RESERVED_SHARED STV_DEFAULT"
__nv_reservedSMEM_offset_0_alias:
	.zero		0
	.zero		64


//--------------------- .nv.constant0._Z5saxpyifPfS_ --------------------------
	.section	.nv.constant0._Z5saxpyifPfS_,"a",@progbits
	.sectionflags	@""
	.align	4
.nv.constant0._Z5saxpyifPfS_:
	.zero		920


//--------------------- SYMBOLS --------------------------

	.type		.nv.reservedSmem.offset0,@object
	.size		.nv.reservedSmem.offset0,0x4
